//
// Generated by NVIDIA NVVM Compiler
//
// Compiler Build ID: CL-36424714
// Cuda compilation tools, release 13.0, V13.0.88
// Based on NVVM 20.0.0
//

.version 9.0
.target sm_100
.address_size 64

	// .globl	_Z17mandelbrot_kernelPjddddddiii
.const .align 4 .b8 c_palette[64];

.visible .entry _Z17mandelbrot_kernelPjddddddiii(
	.param .u64 .ptr .align 1 _Z17mandelbrot_kernelPjddddddiii_param_0,
	.param .f64 _Z17mandelbrot_kernelPjddddddiii_param_1,
	.param .f64 _Z17mandelbrot_kernelPjddddddiii_param_2,
	.param .f64 _Z17mandelbrot_kernelPjddddddiii_param_3,
	.param .f64 _Z17mandelbrot_kernelPjddddddiii_param_4,
	.param .f64 _Z17mandelbrot_kernelPjddddddiii_param_5,
	.param .f64 _Z17mandelbrot_kernelPjddddddiii_param_6,
	.param .u32 _Z17mandelbrot_kernelPjddddddiii_param_7,
	.param .u32 _Z17mandelbrot_kernelPjddddddiii_param_8,
	.param .u32 _Z17mandelbrot_kernelPjddddddiii_param_9
)
{
	.reg .pred 	%p<13>;
	.reg .b32 	%r<22>;
	.reg .b64 	%rd<9>;
	.reg .b64 	%fd<30>;

	ld.param.u64 	%rd1, [_Z17mandelbrot_kernelPjddddddiii_param_0];
	ld.param.f64 	%fd13, [_Z17mandelbrot_kernelPjddddddiii_param_1];
	ld.param.f64 	%fd14, [_Z17mandelbrot_kernelPjddddddiii_param_4];
	ld.param.f64 	%fd15, [_Z17mandelbrot_kernelPjddddddiii_param_5];
	ld.param.f64 	%fd16, [_Z17mandelbrot_kernelPjddddddiii_param_6];
	ld.param.u32 	%r9, [_Z17mandelbrot_kernelPjddddddiii_param_7];
	ld.param.u32 	%r7, [_Z17mandelbrot_kernelPjddddddiii_param_9];
	mov.u32 	%r10, %ntid.x;
	mov.u32 	%r11, %ctaid.x;
	mov.u32 	%r12, %tid.x;
	mad.lo.s32 	%r1, %r10, %r11, %r12;
	div.s32 	%r13, %r1, %r9;
	mul.lo.s32 	%r14, %r13, %r9;
	sub.s32 	%r15, %r1, %r14;
	cvt.rn.f64.s32 	%fd17, %r15;
	fma.rn.f64 	%fd1, %fd15, %fd17, %fd13;
	cvt.rn.f64.s32 	%fd18, %r13;
	mul.f64 	%fd19, %fd16, %fd18;
	sub.f64 	%fd2, %fd14, %fd19;
	setp.gt.s32 	%p12, %r7, 0;
	setp.lt.s32 	%p4, %r7, 1;
	mul.f64 	%fd27, %fd1, %fd1;
	mul.f64 	%fd26, %fd2, %fd2;
	add.f64 	%fd20, %fd27, %fd26;
	setp.geu.f64 	%p5, %fd20, 0d4010000000000000;
	mov.b32 	%r20, 0;
	or.pred  	%p6, %p4, %p5;
	@%p6 bra 	$L__BB0_3;
	mov.b32 	%r20, 0;
	mov.f64 	%fd28, %fd2;
	mov.f64 	%fd29, %fd1;
$L__BB0_2:
	sub.f64 	%fd22, %fd27, %fd26;
	add.f64 	%fd9, %fd1, %fd22;
	add.f64 	%fd23, %fd29, %fd29;
	fma.rn.f64 	%fd28, %fd23, %fd28, %fd2;
	add.s32 	%r20, %r20, 1;
	setp.lt.s32 	%p12, %r20, %r7;
	mul.f64 	%fd27, %fd9, %fd9;
	mul.f64 	%fd26, %fd28, %fd28;
	add.f64 	%fd24, %fd27, %fd26;
	setp.lt.f64 	%p7, %fd24, 0d4010000000000000;
	and.pred  	%p8, %p12, %p7;
	mov.f64 	%fd29, %fd9;
	@%p8 bra 	$L__BB0_2;
$L__BB0_3:
	setp.eq.s32 	%p9, %r20, 0;
	not.pred 	%p10, %p12;
	mov.b32 	%r21, 0;
	or.pred  	%p11, %p9, %p10;
	@%p11 bra 	$L__BB0_5;
	shl.b32 	%r18, %r20, 2;
	cvt.u64.u32 	%rd2, %r18;
	and.b64  	%rd3, %rd2, 60;
	mov.u64 	%rd4, c_palette;
	add.s64 	%rd5, %rd4, %rd3;
	ld.const.u32 	%r21, [%rd5];
$L__BB0_5:
	cvta.to.global.u64 	%rd6, %rd1;
	mul.wide.s32 	%rd7, %r1, 4;
	add.s64 	%rd8, %rd6, %rd7;
	st.global.u32 	[%rd8], %r21;
	ret;

}


// ===== COMPILED SASS (sm_100) =====

	.target	sm_100

	.elftype	@"ET_EXEC"


//--------------------- .note.nv.tkinfo           --------------------------
	.section	.note.nv.tkinfo,"",@"SHT_NOTE"
	.sectionflags	@"SHF_NOTE_NV_TKINFO"
	.tkinfo
        /*0018*/ 	.word	0x00000002
        /*0030*/ 	.string	""
        /*0030*/ 	.string	"ptxas"
        /*0030*/ 	.string	"Cuda compilation tools, release 13.0, V13.0.88"
        /*0030*/ 	.string	"Build cuda_13.0.r13.0/compiler.36424714_0"
        /*0030*/ 	.string	"-arch sm_100 -m 64 "



//--------------------- .note.nv.cuinfo           --------------------------
	.section	.note.nv.cuinfo,"",@"SHT_NOTE"
	.sectionflags	@"SHF_NOTE_NV_CUINFO"
        /*0018*/ 	.short	0x0002
        /*001a*/ 	.short	0x0064
        /*001c*/ 	.short	0x0082
	.zero		2


//--------------------- .nv.info                  --------------------------
	.section	.nv.info,"",@"SHT_CUDA_INFO"
	.align	4


	//----- nvinfo : EIATTR_REGCOUNT
	.align		4
        /*0000*/ 	.byte	0x04, 0x2f
        /*0002*/ 	.short	(.L_2 - .L_1)
	.align		4
.L_1:
        /*0004*/ 	.word	index@(_Z17mandelbrot_kernelPjddddddiii)
        /*0008*/ 	.word	0x00000014


	//----- nvinfo : EIATTR_FRAME_SIZE
	.align		4
.L_2:
        /*000c*/ 	.byte	0x04, 0x11
        /*000e*/ 	.short	(.L_4 - .L_3)
	.align		4
.L_3:
        /*0010*/ 	.word	index@(_Z17mandelbrot_kernelPjddddddiii)
        /*0014*/ 	.word	0x00000000


	//----- nvinfo : EIATTR_MIN_STACK_SIZE
	.align		4
.L_4:
        /*0018*/ 	.byte	0x04, 0x12
        /*001a*/ 	.short	(.L_6 - .L_5)
	.align		4
.L_5:
        /*001c*/ 	.word	index@(_Z17mandelbrot_kernelPjddddddiii)
        /*0020*/ 	.word	0x00000000
.L_6:


//--------------------- .nv.compat                --------------------------
	.section	.nv.compat,"",@"SHT_CUDA_COMPAT_INFO"
	.align	4
        /*0000*/ 	.byte	0x02, 0x09, 0x00, 0x00, 0x02, 0x02, 0x01, 0x00, 0x02, 0x05, 0x05, 0x00, 0x03, 0x07, 0x01, 0x01
        /*0010*/ 	.byte	0x02, 0x03, 0x00, 0x00, 0x02, 0x06, 0x01, 0x00, 0x04, 0x0b, 0x08, 0x00, 0x01, 0x00, 0x00, 0x00
        /*0020*/ 	.byte	0x00, 0x00, 0x00, 0x00


//--------------------- .nv.info._Z17mandelbrot_kernelPjddddddiii --------------------------
	.section	.nv.info._Z17mandelbrot_kernelPjddddddiii,"",@"SHT_CUDA_INFO"
	.sectionflags	@""
	.align	4


	//----- nvinfo : EIATTR_CUDA_API_VERSION
	.align		4
        /*0000*/ 	.byte	0x04, 0x37
        /*0002*/ 	.short	(.L_8 - .L_7)
.L_7:
        /*0004*/ 	.word	0x00000082


	//----- nvinfo : EIATTR_KPARAM_INFO
	.align		4
.L_8:
        /*0008*/ 	.byte	0x04, 0x17
        /*000a*/ 	.short	(.L_10 - .L_9)
.L_9:
        /*000c*/ 	.word	0x00000000
        /*0010*/ 	.short	0x0009
        /*0012*/ 	.short	0x0040
        /*0014*/ 	.byte	0x00, 0xf0, 0x11, 0x00


	//----- nvinfo : EIATTR_KPARAM_INFO
	.align		4
.L_10:
        /*0018*/ 	.byte	0x04, 0x17
        /*001a*/ 	.short	(.L_12 - .L_11)
.L_11:
        /*001c*/ 	.word	0x00000000
        /*0020*/ 	.short	0x0008
        /*0022*/ 	.short	0x003c
        /*0024*/ 	.byte	0x00, 0xf0, 0x11, 0x00


	//----- nvinfo : EIATTR_KPARAM_INFO
	.align		4
.L_12:
        /*0028*/ 	.byte	0x04, 0x17
        /*002a*/ 	.short	(.L_14 - .L_13)
.L_13:
        /*002c*/ 	.word	0x00000000
        /*0030*/ 	.short	0x0007
        /*0032*/ 	.short	0x0038
        /*0034*/ 	.byte	0x00, 0xf0, 0x11, 0x00


	//----- nvinfo : EIATTR_KPARAM_INFO
	.align		4
.L_14:
        /*0038*/ 	.byte	0x04, 0x17
        /*003a*/ 	.short	(.L_16 - .L_15)
.L_15:
        /*003c*/ 	.word	0x00000000
        /*0040*/ 	.short	0x0006
        /*0042*/ 	.short	0x0030
        /*0044*/ 	.byte	0x00, 0xf0, 0x21, 0x00


	//----- nvinfo : EIATTR_KPARAM_INFO
	.align		4
.L_16:
        /*0048*/ 	.byte	0x04, 0x17
        /*004a*/ 	.short	(.L_18 - .L_17)
.L_17:
        /*004c*/ 	.word	0x00000000
        /*0050*/ 	.short	0x0005
        /*0052*/ 	.short	0x0028
        /*0054*/ 	.byte	0x00, 0xf0, 0x21, 0x00


	//----- nvinfo : EIATTR_KPARAM_INFO
	.align		4
.L_18:
        /*0058*/ 	.byte	0x04, 0x17
        /*005a*/ 	.short	(.L_20 - .L_19)
.L_19:
        /*005c*/ 	.word	0x00000000
        /*0060*/ 	.short	0x0004
        /*0062*/ 	.short	0x0020
        /*0064*/ 	.byte	0x00, 0xf0, 0x21, 0x00


	//----- nvinfo : EIATTR_KPARAM_INFO
	.align		4
.L_20:
        /*0068*/ 	.byte	0x04, 0x17
        /*006a*/ 	.short	(.L_22 - .L_21)
.L_21:
        /*006c*/ 	.word	0x00000000
        /*0070*/ 	.short	0x0003
        /*0072*/ 	.short	0x0018
        /*0074*/ 	.byte	0x00, 0xf0, 0x21, 0x00


	//----- nvinfo : EIATTR_KPARAM_INFO
	.align		4
.L_22:
        /*0078*/ 	.byte	0x04, 0x17
        /*007a*/ 	.short	(.L_24 - .L_23)
.L_23:
        /*007c*/ 	.word	0x00000000
        /*0080*/ 	.short	0x0002
        /*0082*/ 	.short	0x0010
        /*0084*/ 	.byte	0x00, 0xf0, 0x21, 0x00


	//----- nvinfo : EIATTR_KPARAM_INFO
	.align		4
.L_24:
        /*0088*/ 	.byte	0x04, 0x17
        /*008a*/ 	.short	(.L_26 - .L_25)
.L_25:
        /*008c*/ 	.word	0x00000000
        /*0090*/ 	.short	0x0001
        /*0092*/ 	.short	0x0008
        /*0094*/ 	.byte	0x00, 0xf0, 0x21, 0x00


	//----- nvinfo : EIATTR_KPARAM_INFO
	.align		4
.L_26:
        /*0098*/ 	.byte	0x04, 0x17
        /*009a*/ 	.short	(.L_28 - .L_27)
.L_27:
        /*009c*/ 	.word	0x00000000
        /*00a0*/ 	.short	0x0000
        /*00a2*/ 	.short	0x0000
        /*00a4*/ 	.byte	0x00, 0xf5, 0x21, 0x00


	//----- nvinfo : EIATTR_SPARSE_MMA_MASK
	.align		4
.L_28:
        /*00a8*/ 	.byte	0x03, 0x50
        /*00aa*/ 	.short	0x0000


	//----- nvinfo : EIATTR_MAXREG_COUNT
	.align		4
        /*00ac*/ 	.byte	0x03, 0x1b
        /*00ae*/ 	.short	0x00ff


	//----- nvinfo : EIATTR_MERCURY_ISA_VERSION
	.align		4
        /*00b0*/ 	.byte	0x03, 0x5f
        /*00b2*/ 	.short	0x0101


	//----- nvinfo : EIATTR_VRC_CTA_INIT_COUNT
	.align		4
        /*00b4*/ 	.byte	0x02, 0x4a
	.zero		1
	.zero		1


	//----- nvinfo : EIATTR_EXIT_INSTR_OFFSETS
	.align		4
        /*00b8*/ 	.byte	0x04, 0x1c
        /*00ba*/ 	.short	(.L_30 - .L_29)


	//   ....[0]....
.L_29:
        /*00bc*/ 	.word	0x000004b0


	//----- nvinfo : EIATTR_CRS_STACK_SIZE
	.align		4
.L_30:
        /*00c0*/ 	.byte	0x04, 0x1e
        /*00c2*/ 	.short	(.L_32 - .L_31)
.L_31:
        /*00c4*/ 	.word	0x00000000


	//----- nvinfo : EIATTR_CBANK_PARAM_SIZE
	.align		4
.L_32:
        /*00c8*/ 	.byte	0x03, 0x19
        /*00ca*/ 	.short	0x0044


	//----- nvinfo : EIATTR_PARAM_CBANK
	.align		4
        /*00cc*/ 	.byte	0x04, 0x0a
        /*00ce*/ 	.short	(.L_34 - .L_33)
	.align		4
.L_33:
        /*00d0*/ 	.word	index@(.nv.constant0._Z17mandelbrot_kernelPjddddddiii)
        /*00d4*/ 	.short	0x0380
        /*00d6*/ 	.short	0x0044


	//----- nvinfo : EIATTR_SW_WAR
	.align		4
.L_34:
        /*00d8*/ 	.byte	0x04, 0x36
        /*00da*/ 	.short	(.L_36 - .L_35)
.L_35:
        /*00dc*/ 	.word	0x00000008
.L_36:


//--------------------- .nv.callgraph             --------------------------
	.section	.nv.callgraph,"",@"SHT_CUDA_CALLGRAPH"
	.align	4
	.sectionentsize	8
	.align		4
        /*0000*/ 	.word	0x00000000
	.align		4
        /*0004*/ 	.word	0xffffffff
	.align		4
        /*0008*/ 	.word	0x00000000
	.align		4
        /*000c*/ 	.word	0xfffffffe
	.align		4
        /*0010*/ 	.word	0x00000000
	.align		4
        /*0014*/ 	.word	0xfffffffd
	.align		4
        /*0018*/ 	.word	0x00000000
	.align		4
        /*001c*/ 	.word	0xfffffffc


//--------------------- .nv.constant3             --------------------------
	.section	.nv.constant3,"a",@progbits
	.align	4
.nv.constant3:
	.type		c_palette,@object
	.size		c_palette,(.L_0 - c_palette)
c_palette:
	.zero		64
.L_0:


//--------------------- .text._Z17mandelbrot_kernelPjddddddiii --------------------------
	.section	.text._Z17mandelbrot_kernelPjddddddiii,"ax",@progbits
	.align	128
        .global         _Z17mandelbrot_kernelPjddddddiii
        .type           _Z17mandelbrot_kernelPjddddddiii,@function
        .size           _Z17mandelbrot_kernelPjddddddiii,(.L_x_4 - _Z17mandelbrot_kernelPjddddddiii)
        .other          _Z17mandelbrot_kernelPjddddddiii,@"STO_CUDA_ENTRY STV_DEFAULT"
_Z17mandelbrot_kernelPjddddddiii:
.text._Z17mandelbrot_kernelPjddddddiii:
[----:B------:R-:W-:Y:S08]  /*0000*/  LDC R1, c[0x0][0x37c] ;  /* 0x0000df00ff017b82 */ /* 0x000ff00000000800 */
[----:B------:R-:W0:Y:S01]  /*0010*/  LDC R11, c[0x0][0x3b8] ;  /* 0x0000ee00ff0b7b82 */ /* 0x000e220000000800 */
[----:B------:R-:W1:Y:S01]  /*0020*/  S2R R0, SR_CTAID.X ;  /* 0x0000000000007919 */ /* 0x000e620000002500 */
[----:B------:R-:W1:Y:S01]  /*0030*/  LDCU UR4, c[0x0][0x360] ;  /* 0x00006c00ff0477ac */ /* 0x000e620008000800 */
[----:B------:R-:W-:Y:S01]  /*0040*/  BSSY.RECONVERGENT B0, `(.L_x_0) ;  /* 0x000003d000007945 */ /* 0x000fe20003800200 */
[----:B------:R-:W-:Y:S01]  /*0050*/  IMAD.MOV.U32 R14, RZ, RZ, RZ ;  /* 0x000000ffff0e7224 */ /* 0x000fe200078e00ff */
[----:B------:R-:W1:Y:S03]  /*0060*/  S2R R5, SR_TID.X ;  /* 0x0000000000057919 */ /* 0x000e660000002100 */
[----:B------:R-:W2:Y:S08]  /*0070*/  LDC.64 R8, c[0x0][0x3b0] ;  /* 0x0000ec00ff087b82 */ /* 0x000eb00000000a00 */
[----:B------:R-:W3:Y:S01]  /*0080*/  LDC R15, c[0x0][0x3c0] ;  /* 0x0000f000ff0f7b82 */ /* 0x000ee20000000800 */
[----:B0-----:R-:W-:-:S04]  /*0090*/  IABS R7, R11 ;  /* 0x0000000b00077213 */ /* 0x001fc80000000000 */
[----:B------:R-:W0:Y:S01]  /*00a0*/  I2F.RP R4, R7 ;  /* 0x0000000700047306 */ /* 0x000e220000209400 */
[----:B-1----:R-:W-:Y:S01]  /*00b0*/  IMAD R0, R0, UR4, R5 ;  /* 0x0000000400007c24 */ /* 0x002fe2000f8e0205 */
[----:B------:R-:W2:Y:S06]  /*00c0*/  LDCU.128 UR4, c[0x0][0x3a0] ;  /* 0x00007400ff0477ac */ /* 0x000eac0008000c00 */
[----:B0-----:R-:W0:Y:S02]  /*00d0*/  MUFU.RCP R4, R4 ;  /* 0x0000000400047308 */ /* 0x001e240000001000 */
[----:B0-----:R-:W-:Y:S01]  /*00e0*/  VIADD R2, R4, 0xffffffe ;  /* 0x0ffffffe04027836 */ /* 0x001fe20000000000 */
[----:B------:R-:W-:-:S05]  /*00f0*/  IABS R4, R0 ;  /* 0x0000000000047213 */ /* 0x000fca0000000000 */
[----:B------:R0:W1:Y:S02]  /*0100*/  F2I.FTZ.U32.TRUNC.NTZ R3, R2 ;  /* 0x0000000200037305 */ /* 0x000064000021f000 */
[----:B0-----:R-:W-:Y:S02]  /*0110*/  HFMA2 R2, -RZ, RZ, 0, 0 ;  /* 0x00000000ff027431 */ /* 0x001fe400000001ff */
[----:B-1----:R-:W-:-:S04]  /*0120*/  IMAD.MOV R6, RZ, RZ, -R3 ;  /* 0x000000ffff067224 */ /* 0x002fc800078e0a03 */
[----:B------:R-:W-:-:S04]  /*0130*/  IMAD R5, R6, R7, RZ ;  /* 0x0000000706057224 */ /* 0x000fc800078e02ff */
[----:B------:R-:W-:-:S06]  /*0140*/  IMAD.HI.U32 R3, R3, R5, R2 ;  /* 0x0000000503037227 */ /* 0x000fcc00078e0002 */
[----:B------:R-:W-:-:S04]  /*0150*/  IMAD.HI.U32 R3, R3, R4, RZ ;  /* 0x0000000403037227 */ /* 0x000fc800078e00ff */
[----:B------:R-:W-:-:S04]  /*0160*/  IMAD.MOV R2, RZ, RZ, -R3 ;  /* 0x000000ffff027224 */ /* 0x000fc800078e0a03 */
[----:B------:R-:W-:-:S05]  /*0170*/  IMAD R2, R7, R2, R4 ;  /* 0x0000000207027224 */ /* 0x000fca00078e0204 */
[----:B------:R-:W-:-:S13]  /*0180*/  ISETP.GT.U32.AND P2, PT, R7, R2, PT ;  /* 0x000000020700720c */ /* 0x000fda0003f44070 */
[----:B------:R-:W-:Y:S01]  /*0190*/  @!P2 IMAD.IADD R2, R2, 0x1, -R7 ;  /* 0x000000010202a824 */ /* 0x000fe200078e0a07 */
[----:B------:R-:W-:Y:S02]  /*01a0*/  @!P2 IADD3 R3, PT, PT, R3, 0x1, RZ ;  /* 0x000000010303a810 */ /* 0x000fe40007ffe0ff */
[----:B------:R-:W-:Y:S02]  /*01b0*/  ISETP.NE.AND P2, PT, R11, RZ, PT ;  /* 0x000000ff0b00720c */ /* 0x000fe40003f45270 */
[----:B------:R-:W-:Y:S02]  /*01c0*/  ISETP.GE.U32.AND P0, PT, R2, R7, PT ;  /* 0x000000070200720c */ /* 0x000fe40003f06070 */
[----:B------:R-:W-:Y:S01]  /*01d0*/  LOP3.LUT R2, R0, R11, RZ, 0x3c, !PT ;  /* 0x0000000b00027212 */ /* 0x000fe200078e3cff */
[----:B------:R-:W0:Y:S03]  /*01e0*/  LDC.64 R6, c[0x0][0x388] ;  /* 0x0000e200ff067b82 */ /* 0x000e260000000a00 */
[----:B------:R-:W-:-:S07]  /*01f0*/  ISETP.GE.AND P1, PT, R2, RZ, PT ;  /* 0x000000ff0200720c */ /* 0x000fce0003f26270 */
[----:B------:R-:W-:-:S06]  /*0200*/  @P0 VIADD R3, R3, 0x1 ;  /* 0x0000000103030836 */ /* 0x000fcc0000000000 */
[----:B------:R-:W-:Y:S01]  /*0210*/  @!P1 IMAD.MOV R3, RZ, RZ, -R3 ;  /* 0x000000ffff039224 */ /* 0x000fe200078e0a03 */
[----:B------:R-:W-:-:S04]  /*0220*/  @!P2 LOP3.LUT R3, RZ, R11, RZ, 0x33, !PT ;  /* 0x0000000bff03a212 */ /* 0x000fc800078e33ff */
[----:B------:R-:W-:Y:S02]  /*0230*/  IADD3 R12, PT, PT, -R3, RZ, RZ ;  /* 0x000000ff030c7210 */ /* 0x000fe40007ffe1ff */
[----:B------:R-:W2:Y:S03]  /*0240*/  I2F.F64 R2, R3 ;  /* 0x0000000300027312 */ /* 0x000ea60000201c00 */
[----:B------:R-:W-:-:S05]  /*0250*/  IMAD R12, R11, R12, R0 ;  /* 0x0000000c0b0c7224 */ /* 0x000fca00078e0200 */
[----:B------:R-:W0:Y:S01]  /*0260*/  I2F.F64 R4, R12 ;  /* 0x0000000c00047312 */ /* 0x000e220000201c00 */
[----:B--2---:R-:W-:Y:S02]  /*0270*/  DFMA R2, -R2, R8, UR4 ;  /* 0x0000000402027e2b */ /* 0x004fe40008000108 */
[----:B0-----:R-:W-:-:S06]  /*0280*/  DFMA R4, R4, UR6, R6 ;  /* 0x0000000604047c2b */ /* 0x001fcc0008000006 */
[----:B------:R-:W-:Y:S02]  /*0290*/  DMUL R8, R2, R2 ;  /* 0x0000000202087228 */ /* 0x000fe40000000000 */
[----:B------:R-:W-:-:S08]  /*02a0*/  DMUL R6, R4, R4 ;  /* 0x0000000404067228 */ /* 0x000fd00000000000 */
[----:B------:R-:W-:-:S08]  /*02b0*/  DADD R10, R6, R8 ;  /* 0x00000000060a7229 */ /* 0x000fd00000000008 */
[----:B------:R-:W-:-:S06]  /*02c0*/  DSETP.GEU.AND P0, PT, R10, 4, PT ;  /* 0x401000000a00742a */ /* 0x000fcc0003f0e000 */
[C---:B---3--:R-:W-:Y:S02]  /*02d0*/  ISETP.LT.OR P1, PT, R15.reuse, 0x1, P0 ;  /* 0x000000010f00780c */ /* 0x048fe40000721670 */
[----:B------:R-:W-:-:S11]  /*02e0*/  ISETP.GT.AND P0, PT, R15, RZ, PT ;  /* 0x000000ff0f00720c */ /* 0x000fd60003f04270 */
[----:B------:R-:W-:Y:S05]  /*02f0*/  @P1 BRA `(.L_x_1) ;  /* 0x0000000000441947 */ /* 0x000fea0003800000 */
[----:B------:R-:W-:Y:S01]  /*0300*/  IMAD.MOV.U32 R14, RZ, RZ, RZ ;  /* 0x000000ffff0e7224 */ /* 0x000fe200078e00ff */
[----:B------:R-:W-:Y:S01]  /*0310*/  MOV R10, R2 ;  /* 0x00000002000a7202 */ /* 0x000fe20000000f00 */
[----:B------:R-:W-:Y:S01]  /*0320*/  IMAD.MOV.U32 R11, RZ, RZ, R3 ;  /* 0x000000ffff0b7224 */ /* 0x000fe200078e0003 */
[----:B------:R-:W-:Y:S01]  /*0330*/  MOV R12, R4 ;  /* 0x00000004000c7202 */ /* 0x000fe20000000f00 */
[----:B------:R-:W-:-:S07]  /*0340*/  IMAD.MOV.U32 R13, RZ, RZ, R5 ;  /* 0x000000ffff0d7224 */ /* 0x000fce00078e0005 */
.L_x_2:
[----:B------:R-:W-:Y:S01]  /*0350*/  DADD R6, -R8, R6 ;  /* 0x0000000008067229 */ /* 0x000fe20000000106 */
[----:B------:R-:W-:Y:S01]  /*0360*/  IADD3 R14, PT, PT, R14, 0x1, RZ ;  /* 0x000000010e0e7810 */ /* 0x000fe20007ffe0ff */
[----:B------:R-:W-:-:S03]  /*0370*/  DADD R8, R12, R12 ;  /* 0x000000000c087229 */ /* 0x000fc6000000000c */
[----:B------:R-:W-:-:S03]  /*0380*/  ISETP.GE.AND P1, PT, R14, R15, PT ;  /* 0x0000000f0e00720c */ /* 0x000fc60003f26270 */
[----:B------:R-:W-:Y:S01]  /*0390*/  DADD R12, R4, R6 ;  /* 0x00000000040c7229 */ /* 0x000fe20000000006 */
[----:B------:R-:W-:Y:S01]  /*03a0*/  PLOP3.LUT P0, PT, P1, PT, PT, 0x8, 0x80 ;  /* 0x000000000080781c */ /* 0x000fe20000f0e170 */
[----:B------:R-:W-:-:S06]  /*03b0*/  DFMA R10, R8, R10, R2 ;  /* 0x0000000a080a722b */ /* 0x000fcc0000000002 */
[----:B------:R-:W-:Y:S02]  /*03c0*/  DMUL R6, R12, R12 ;  /* 0x0000000c0c067228 */ /* 0x000fe40000000000 */
[----:B------:R-:W-:-:S08]  /*03d0*/  DMUL R8, R10, R10 ;  /* 0x0000000a0a087228 */ /* 0x000fd00000000000 */
[----:B------:R-:W-:-:S08]  /*03e0*/  DADD R16, R6, R8 ;  /* 0x0000000006107229 */ /* 0x000fd00000000008 */
[----:B------:R-:W-:-:S14]  /*03f0*/  DSETP.LT.AND P2, PT, R16, 4, PT ;  /* 0x401000001000742a */ /* 0x000fdc0003f41000 */
[----:B------:R-:W-:Y:S05]  /*0400*/  @!P1 BRA P2, `(.L_x_2) ;  /* 0xfffffffc00d09947 */ /* 0x000fea000103ffff */
.L_x_1:
[----:B------:R-:W-:Y:S05]  /*0410*/  BSYNC.RECONVERGENT B0 ;  /* 0x0000000000007941 */ /* 0x000fea0003800200 */
.L_x_0:
[C---:B------:R-:W-:Y:S01]  /*0420*/  ISETP.EQ.OR P0, PT, R14.reuse, RZ, !P0 ;  /* 0x000000ff0e00720c */ /* 0x040fe20004702670 */
[----:B------:R-:W-:Y:S01]  /*0430*/  HFMA2 R5, -RZ, RZ, 0, 0 ;  /* 0x00000000ff057431 */ /* 0x000fe200000001ff */
[----:B------:R-:W0:Y:S01]  /*0440*/  LDC.64 R2, c[0x0][0x380] ;  /* 0x0000e000ff027b82 */ /* 0x000e220000000a00 */
[----:B------:R-:W1:Y:S10]  /*0450*/  LDCU.64 UR4, c[0x0][0x358] ;  /* 0x00006b00ff0477ac */ /* 0x000e740008000a00 */
[----:B------:R-:W-:-:S05]  /*0460*/  @!P0 IMAD.SHL.U32 R14, R14, 0x4, RZ ;  /* 0x000000040e0e8824 */ /* 0x000fca00078e00ff */
[----:B------:R-:W-:-:S04]  /*0470*/  @!P0 LOP3.LUT R14, R14, 0x3c, RZ, 0xc0, !PT ;  /* 0x0000003c0e0e8812 */ /* 0x000fc800078ec0ff */
[----:B------:R-:W1:Y:S01]  /*0480*/  @!P0 LDC R5, c[0x3][R14] ;  /* 0x00c000000e058b82 */ /* 0x000e620000000800 */
[----:B0-----:R-:W-:-:S05]  /*0490*/  IMAD.WIDE R2, R0, 0x4, R2 ;  /* 0x0000000400027825 */ /* 0x001fca00078e0202 */
[----:B-1----:R-:W-:Y:S01]  /*04a0*/  STG.E desc[UR4][R2.64], R5 ;  /* 0x0000000502007986 */ /* 0x002fe2000c101904 */
[----:B------:R-:W-:Y:S05]  /*04b0*/  EXIT ;  /* 0x000000000000794d */ /* 0x000fea0003800000 */
.L_x_3:
[----:B------:R-:W-:-:S00]  /*04c0*/  BRA `(.L_x_3) ;  /* 0xfffffffc00fc7947 */ /* 0x000fc0000383ffff */
[----:B------:R-:W-:-:S00]  /*04d0*/  NOP ;  /* 0x0000000000007918 */ /* 0x000fc00000000000 */
        /* <DEDUP_REMOVED lines=10> */
.L_x_4:


//--------------------- .nv.shared.reserved.0     --------------------------
	.section	.nv.shared.reserved.0,"aw",@nobits
	.weak		__nv_reservedSMEM_offset_0_alias
	.size		__nv_reservedSMEM_offset_0_alias, 0, 64
	.other		__nv_reservedSMEM_offset_0_alias,@"STO_CUDA_RESERVED_SHARED STV_DEFAULT"
__nv_reservedSMEM_offset_0_alias:
	.zero		0
	.zero		64


//--------------------- .nv.constant0._Z17mandelbrot_kernelPjddddddiii --------------------------
	.section	.nv.constant0._Z17mandelbrot_kernelPjddddddiii,"a",@progbits
	.sectionflags	@""
	.align	4
.nv.constant0._Z17mandelbrot_kernelPjddddddiii:
	.zero		964


//--------------------- SYMBOLS --------------------------

	.type		.nv.reservedSmem.offset0,@object
	.size		.nv.reservedSmem.offset0,0x4
